//
// Generated by NVIDIA NVVM Compiler
//
// Compiler Build ID: CL-36424714
// Cuda compilation tools, release 13.0, V13.0.88
// Based on NVVM 20.0.0
//

.version 9.0
.target sm_100
.address_size 64

	// .globl	_Z3addiPfS_S_

.visible .entry _Z3addiPfS_S_(
	.param .u32 _Z3addiPfS_S__param_0,
	.param .u64 .ptr .align 1 _Z3addiPfS_S__param_1,
	.param .u64 .ptr .align 1 _Z3addiPfS_S__param_2,
	.param .u64 .ptr .align 1 _Z3addiPfS_S__param_3
)
{
	.reg .pred 	%p<7>;
	.reg .b32 	%r<32>;
	.reg .b32 	%f<16>;
	.reg .b64 	%rd<25>;

	ld.param.u32 	%r13, [_Z3addiPfS_S__param_0];
	ld.param.u64 	%rd4, [_Z3addiPfS_S__param_1];
	ld.param.u64 	%rd5, [_Z3addiPfS_S__param_2];
	ld.param.u64 	%rd6, [_Z3addiPfS_S__param_3];
	cvta.to.global.u64 	%rd1, %rd6;
	cvta.to.global.u64 	%rd2, %rd5;
	cvta.to.global.u64 	%rd3, %rd4;
	mov.u32 	%r14, %tid.x;
	mov.u32 	%r15, %ctaid.x;
	mov.u32 	%r16, %ntid.x;
	mad.lo.s32 	%r30, %r15, %r16, %r14;
	mov.u32 	%r17, %nctaid.x;
	mul.lo.s32 	%r2, %r16, %r17;
	mul.lo.s32 	%r3, %r13, %r13;
	setp.ge.s32 	%p1, %r30, %r3;
	@%p1 bra 	$L__BB0_7;
	add.s32 	%r18, %r30, %r2;
	max.s32 	%r19, %r3, %r18;
	setp.lt.s32 	%p2, %r18, %r3;
	selp.u32 	%r20, 1, 0, %p2;
	add.s32 	%r21, %r18, %r20;
	sub.s32 	%r22, %r19, %r21;
	div.u32 	%r23, %r22, %r2;
	add.s32 	%r4, %r23, %r20;
	and.b32  	%r24, %r4, 3;
	setp.eq.s32 	%p3, %r24, 3;
	@%p3 bra 	$L__BB0_4;
	add.s32 	%r25, %r4, 1;
	and.b32  	%r26, %r25, 3;
	neg.s32 	%r28, %r26;
$L__BB0_3:
	.pragma "nounroll";
	mul.wide.s32 	%rd7, %r30, 4;
	add.s64 	%rd8, %rd1, %rd7;
	add.s64 	%rd9, %rd2, %rd7;
	add.s64 	%rd10, %rd3, %rd7;
	ld.global.f32 	%f1, [%rd10];
	ld.global.f32 	%f2, [%rd9];
	add.f32 	%f3, %f1, %f2;
	st.global.f32 	[%rd8], %f3;
	add.s32 	%r30, %r30, %r2;
	add.s32 	%r28, %r28, 1;
	setp.ne.s32 	%p4, %r28, 0;
	@%p4 bra 	$L__BB0_3;
$L__BB0_4:
	setp.lt.u32 	%p5, %r4, 3;
	@%p5 bra 	$L__BB0_7;
	mul.wide.s32 	%rd15, %r2, 4;
	shl.b32 	%r27, %r2, 2;
$L__BB0_6:
	mul.wide.s32 	%rd11, %r30, 4;
	add.s64 	%rd12, %rd3, %rd11;
	ld.global.f32 	%f4, [%rd12];
	add.s64 	%rd13, %rd2, %rd11;
	ld.global.f32 	%f5, [%rd13];
	add.f32 	%f6, %f4, %f5;
	add.s64 	%rd14, %rd1, %rd11;
	st.global.f32 	[%rd14], %f6;
	add.s64 	%rd16, %rd12, %rd15;
	ld.global.f32 	%f7, [%rd16];
	add.s64 	%rd17, %rd13, %rd15;
	ld.global.f32 	%f8, [%rd17];
	add.f32 	%f9, %f7, %f8;
	add.s64 	%rd18, %rd14, %rd15;
	st.global.f32 	[%rd18], %f9;
	add.s64 	%rd19, %rd16, %rd15;
	ld.global.f32 	%f10, [%rd19];
	add.s64 	%rd20, %rd17, %rd15;
	ld.global.f32 	%f11, [%rd20];
	add.f32 	%f12, %f10, %f11;
	add.s64 	%rd21, %rd18, %rd15;
	st.global.f32 	[%rd21], %f12;
	add.s64 	%rd22, %rd19, %rd15;
	ld.global.f32 	%f13, [%rd22];
	add.s64 	%rd23, %rd20, %rd15;
	ld.global.f32 	%f14, [%rd23];
	add.f32 	%f15, %f13, %f14;
	add.s64 	%rd24, %rd21, %rd15;
	st.global.f32 	[%rd24], %f15;
	add.s32 	%r30, %r27, %r30;
	setp.lt.s32 	%p6, %r30, %r3;
	@%p6 bra 	$L__BB0_6;
$L__BB0_7:
	ret;

}


// ===== COMPILED SASS (sm_100) =====

	.target	sm_100

	.elftype	@"ET_EXEC"


//--------------------- .note.nv.tkinfo           --------------------------
	.section	.note.nv.tkinfo,"",@"SHT_NOTE"
	.sectionflags	@"SHF_NOTE_NV_TKINFO"
	.tkinfo
        /*0018*/ 	.word	0x00000002
        /*0030*/ 	.string	""
        /*0030*/ 	.string	"ptxas"
        /*0030*/ 	.string	"Cuda compilation tools, release 13.0, V13.0.88"
        /*0030*/ 	.string	"Build cuda_13.0.r13.0/compiler.36424714_0"
        /*0030*/ 	.string	"-arch sm_100 -m 64 "



//--------------------- .note.nv.cuinfo           --------------------------
	.section	.note.nv.cuinfo,"",@"SHT_NOTE"
	.sectionflags	@"SHF_NOTE_NV_CUINFO"
        /*0018*/ 	.short	0x0002
        /*001a*/ 	.short	0x0064
        /*001c*/ 	.short	0x0082
	.zero		2


//--------------------- .nv.info                  --------------------------
	.section	.nv.info,"",@"SHT_CUDA_INFO"
	.align	4


	//----- nvinfo : EIATTR_REGCOUNT
	.align		4
        /*0000*/ 	.byte	0x04, 0x2f
        /*0002*/ 	.short	(.L_1 - .L_0)
	.align		4
.L_0:
        /*0004*/ 	.word	index@(_Z3addiPfS_S_)
        /*0008*/ 	.word	0x0000001a


	//----- nvinfo : EIATTR_FRAME_SIZE
	.align		4
.L_1:
        /*000c*/ 	.byte	0x04, 0x11
        /*000e*/ 	.short	(.L_3 - .L_2)
	.align		4
.L_2:
        /*0010*/ 	.word	index@(_Z3addiPfS_S_)
        /*0014*/ 	.word	0x00000000


	//----- nvinfo : EIATTR_MIN_STACK_SIZE
	.align		4
.L_3:
        /*0018*/ 	.byte	0x04, 0x12
        /*001a*/ 	.short	(.L_5 - .L_4)
	.align		4
.L_4:
        /*001c*/ 	.word	index@(_Z3addiPfS_S_)
        /*0020*/ 	.word	0x00000000
.L_5:


//--------------------- .nv.compat                --------------------------
	.section	.nv.compat,"",@"SHT_CUDA_COMPAT_INFO"
	.align	4
        /*0000*/ 	.byte	0x02, 0x09, 0x00, 0x00, 0x02, 0x02, 0x01, 0x00, 0x02, 0x05, 0x05, 0x00, 0x03, 0x07, 0x01, 0x01
        /*0010*/ 	.byte	0x02, 0x03, 0x00, 0x00, 0x02, 0x06, 0x01, 0x00, 0x04, 0x0b, 0x08, 0x00, 0x09, 0x00, 0x00, 0x00
        /*0020*/ 	.byte	0x00, 0x00, 0x00, 0x00


//--------------------- .nv.info._Z3addiPfS_S_    --------------------------
	.section	.nv.info._Z3addiPfS_S_,"",@"SHT_CUDA_INFO"
	.sectionflags	@""
	.align	4


	//----- nvinfo : EIATTR_CUDA_API_VERSION
	.align		4
        /*0000*/ 	.byte	0x04, 0x37
        /*0002*/ 	.short	(.L_7 - .L_6)
.L_6:
        /*0004*/ 	.word	0x00000082


	//----- nvinfo : EIATTR_KPARAM_INFO
	.align		4
.L_7:
        /*0008*/ 	.byte	0x04, 0x17
        /*000a*/ 	.short	(.L_9 - .L_8)
.L_8:
        /*000c*/ 	.word	0x00000000
        /*0010*/ 	.short	0x0003
        /*0012*/ 	.short	0x0018
        /*0014*/ 	.byte	0x00, 0xf5, 0x21, 0x00


	//----- nvinfo : EIATTR_KPARAM_INFO
	.align		4
.L_9:
        /*0018*/ 	.byte	0x04, 0x17
        /*001a*/ 	.short	(.L_11 - .L_10)
.L_10:
        /*001c*/ 	.word	0x00000000
        /*0020*/ 	.short	0x0002
        /*0022*/ 	.short	0x0010
        /*0024*/ 	.byte	0x00, 0xf5, 0x21, 0x00


	//----- nvinfo : EIATTR_KPARAM_INFO
	.align		4
.L_11:
        /*0028*/ 	.byte	0x04, 0x17
        /*002a*/ 	.short	(.L_13 - .L_12)
.L_12:
        /*002c*/ 	.word	0x00000000
        /*0030*/ 	.short	0x0001
        /*0032*/ 	.short	0x0008
        /*0034*/ 	.byte	0x00, 0xf5, 0x21, 0x00


	//----- nvinfo : EIATTR_KPARAM_INFO
	.align		4
.L_13:
        /*0038*/ 	.byte	0x04, 0x17
        /*003a*/ 	.short	(.L_15 - .L_14)
.L_14:
        /*003c*/ 	.word	0x00000000
        /*0040*/ 	.short	0x0000
        /*0042*/ 	.short	0x0000
        /*0044*/ 	.byte	0x00, 0xf0, 0x11, 0x00


	//----- nvinfo : EIATTR_SPARSE_MMA_MASK
	.align		4
.L_15:
        /*0048*/ 	.byte	0x03, 0x50
        /*004a*/ 	.short	0x0000


	//----- nvinfo : EIATTR_MAXREG_COUNT
	.align		4
        /*004c*/ 	.byte	0x03, 0x1b
        /*004e*/ 	.short	0x00ff


	//----- nvinfo : EIATTR_MERCURY_ISA_VERSION
	.align		4
        /*0050*/ 	.byte	0x03, 0x5f
        /*0052*/ 	.short	0x0101


	//----- nvinfo : EIATTR_VRC_CTA_INIT_COUNT
	.align		4
        /*0054*/ 	.byte	0x02, 0x4a
	.zero		1
	.zero		1


	//----- nvinfo : EIATTR_EXIT_INSTR_OFFSETS
	.align		4
        /*0058*/ 	.byte	0x04, 0x1c
        /*005a*/ 	.short	(.L_17 - .L_16)


	//   ....[0]....
.L_16:
        /*005c*/ 	.word	0x000000a0


	//   ....[1]....
        /*0060*/ 	.word	0x000003b0


	//   ....[2]....
        /*0064*/ 	.word	0x000005e0


	//----- nvinfo : EIATTR_CRS_STACK_SIZE
	.align		4
.L_17:
        /*0068*/ 	.byte	0x04, 0x1e
        /*006a*/ 	.short	(.L_19 - .L_18)
.L_18:
        /*006c*/ 	.word	0x00000000


	//----- nvinfo : EIATTR_CBANK_PARAM_SIZE
	.align		4
.L_19:
        /*0070*/ 	.byte	0x03, 0x19
        /*0072*/ 	.short	0x0020


	//----- nvinfo : EIATTR_PARAM_CBANK
	.align		4
        /*0074*/ 	.byte	0x04, 0x0a
        /*0076*/ 	.short	(.L_21 - .L_20)
	.align		4
.L_20:
        /*0078*/ 	.word	index@(.nv.constant0._Z3addiPfS_S_)
        /*007c*/ 	.short	0x0380
        /*007e*/ 	.short	0x0020


	//----- nvinfo : EIATTR_SW_WAR
	.align		4
.L_21:
        /*0080*/ 	.byte	0x04, 0x36
        /*0082*/ 	.short	(.L_23 - .L_22)
.L_22:
        /*0084*/ 	.word	0x00000008
.L_23:


//--------------------- .nv.callgraph             --------------------------
	.section	.nv.callgraph,"",@"SHT_CUDA_CALLGRAPH"
	.align	4
	.sectionentsize	8
	.align		4
        /*0000*/ 	.word	0x00000000
	.align		4
        /*0004*/ 	.word	0xffffffff
	.align		4
        /*0008*/ 	.word	0x00000000
	.align		4
        /*000c*/ 	.word	0xfffffffe
	.align		4
        /*0010*/ 	.word	0x00000000
	.align		4
        /*0014*/ 	.word	0xfffffffd
	.align		4
        /*0018*/ 	.word	0x00000000
	.align		4
        /*001c*/ 	.word	0xfffffffc


//--------------------- .text._Z3addiPfS_S_       --------------------------
	.section	.text._Z3addiPfS_S_,"ax",@progbits
	.align	128
        .global         _Z3addiPfS_S_
        .type           _Z3addiPfS_S_,@function
        .size           _Z3addiPfS_S_,(.L_x_5 - _Z3addiPfS_S_)
        .other          _Z3addiPfS_S_,@"STO_CUDA_ENTRY STV_DEFAULT"
_Z3addiPfS_S_:
.text._Z3addiPfS_S_:
[----:B------:R-:W-:Y:S01]  /*0000*/  LDC R1, c[0x0][0x37c] ;  /* 0x0000df00ff017b82 */ /* 0x000fe20000000800 */
[----:B------:R-:W0:Y:S07]  /*0010*/  S2R R3, SR_TID.X ;  /* 0x0000000000037919 */ /* 0x000e2e0000002100 */
[----:B------:R-:W0:Y:S01]  /*0020*/  S2UR UR5, SR_CTAID.X ;  /* 0x00000000000579c3 */ /* 0x000e220000002500 */
[----:B------:R-:W1:Y:S07]  /*0030*/  LDCU UR4, c[0x0][0x380] ;  /* 0x00007000ff0477ac */ /* 0x000e6e0008000800 */
[----:B------:R-:W0:Y:S01]  /*0040*/  LDC R0, c[0x0][0x360] ;  /* 0x0000d800ff007b82 */ /* 0x000e220000000800 */
[----:B------:R-:W2:Y:S01]  /*0050*/  LDCU UR6, c[0x0][0x370] ;  /* 0x00006e00ff0677ac */ /* 0x000ea20008000800 */
[----:B-1----:R-:W-:Y:S01]  /*0060*/  UIMAD UR4, UR4, UR4, URZ ;  /* 0x00000004040472a4 */ /* 0x002fe2000f8e02ff */
[----:B0-----:R-:W-:-:S02]  /*0070*/  IMAD R3, R0, UR5, R3 ;  /* 0x0000000500037c24 */ /* 0x001fc4000f8e0203 */
[----:B--2---:R-:W-:-:S03]  /*0080*/  IMAD R0, R0, UR6, RZ ;  /* 0x0000000600007c24 */ /* 0x004fc6000f8e02ff */
[----:B------:R-:W-:-:S13]  /*0090*/  ISETP.GE.AND P0, PT, R3, UR4, PT ;  /* 0x0000000403007c0c */ /* 0x000fda000bf06270 */
[----:B------:R-:W-:Y:S05]  /*00a0*/  @P0 EXIT ;  /* 0x000000000000094d */ /* 0x000fea0003800000 */
[----:B------:R-:W0:Y:S01]  /*00b0*/  I2F.U32.RP R8, R0 ;  /* 0x0000000000087306 */ /* 0x000e220000209000 */
[----:B------:R-:W-:Y:S01]  /*00c0*/  IADD3 R2, PT, PT, R0, R3, RZ ;  /* 0x0000000300027210 */ /* 0x000fe20007ffe0ff */
[----:B------:R-:W1:Y:S01]  /*00d0*/  LDCU.64 UR6, c[0x0][0x358] ;  /* 0x00006b00ff0677ac */ /* 0x000e620008000a00 */
[----:B------:R-:W-:Y:S01]  /*00e0*/  IADD3 R9, PT, PT, RZ, -R0, RZ ;  /* 0x80000000ff097210 */ /* 0x000fe20007ffe0ff */
[----:B------:R-:W-:Y:S01]  /*00f0*/  BSSY.RECONVERGENT B0, `(.L_x_0) ;  /* 0x000002b000007945 */ /* 0x000fe20003800200 */
[C---:B------:R-:W-:Y:S02]  /*0100*/  ISETP.GE.AND P0, PT, R2.reuse, UR4, PT ;  /* 0x0000000402007c0c */ /* 0x040fe4000bf06270 */
[----:B------:R-:W-:Y:S02]  /*0110*/  VIMNMX R7, PT, PT, R2, UR4, !PT ;  /* 0x0000000402077c48 */ /* 0x000fe4000ffe0100 */
[----:B------:R-:W-:Y:S02]  /*0120*/  SEL R6, RZ, 0x1, P0 ;  /* 0x00000001ff067807 */ /* 0x000fe40000000000 */
[----:B------:R-:W-:-:S02]  /*0130*/  ISETP.NE.U32.AND P2, PT, R0, RZ, PT ;  /* 0x000000ff0000720c */ /* 0x000fc40003f45070 */
[----:B------:R-:W-:Y:S01]  /*0140*/  IADD3 R7, PT, PT, R7, -R2, -R6 ;  /* 0x8000000207077210 */ /* 0x000fe20007ffe806 */
[----:B0-----:R-:W0:Y:S02]  /*0150*/  MUFU.RCP R8, R8 ;  /* 0x0000000800087308 */ /* 0x001e240000001000 */
[----:B0-----:R-:W-:-:S06]  /*0160*/  IADD3 R4, PT, PT, R8, 0xffffffe, RZ ;  /* 0x0ffffffe08047810 */ /* 0x001fcc0007ffe0ff */
[----:B------:R0:W2:Y:S02]  /*0170*/  F2I.FTZ.U32.TRUNC.NTZ R5, R4 ;  /* 0x0000000400057305 */ /* 0x0000a4000021f000 */
[----:B0-----:R-:W-:Y:S02]  /*0180*/  HFMA2 R4, -RZ, RZ, 0, 0 ;  /* 0x00000000ff047431 */ /* 0x001fe400000001ff */
[----:B--2---:R-:W-:-:S04]  /*0190*/  IMAD R9, R9, R5, RZ ;  /* 0x0000000509097224 */ /* 0x004fc800078e02ff */
[----:B------:R-:W-:-:S06]  /*01a0*/  IMAD.HI.U32 R8, R5, R9, R4 ;  /* 0x0000000905087227 */ /* 0x000fcc00078e0004 */
[----:B------:R-:W-:-:S05]  /*01b0*/  IMAD.HI.U32 R5, R8, R7, RZ ;  /* 0x0000000708057227 */ /* 0x000fca00078e00ff */
[----:B------:R-:W-:-:S05]  /*01c0*/  IADD3 R2, PT, PT, -R5, RZ, RZ ;  /* 0x000000ff05027210 */ /* 0x000fca0007ffe1ff */
[----:B------:R-:W-:-:S05]  /*01d0*/  IMAD R7, R0, R2, R7 ;  /* 0x0000000200077224 */ /* 0x000fca00078e0207 */
[----:B------:R-:W-:-:S13]  /*01e0*/  ISETP.GE.U32.AND P0, PT, R7, R0, PT ;  /* 0x000000000700720c */ /* 0x000fda0003f06070 */
[----:B------:R-:W-:Y:S02]  /*01f0*/  @P0 IADD3 R7, PT, PT, -R0, R7, RZ ;  /* 0x0000000700070210 */ /* 0x000fe40007ffe1ff */
[----:B------:R-:W-:Y:S02]  /*0200*/  @P0 IADD3 R5, PT, PT, R5, 0x1, RZ ;  /* 0x0000000105050810 */ /* 0x000fe40007ffe0ff */
[----:B------:R-:W-:-:S13]  /*0210*/  ISETP.GE.U32.AND P1, PT, R7, R0, PT ;  /* 0x000000000700720c */ /* 0x000fda0003f26070 */
[----:B------:R-:W-:Y:S02]  /*0220*/  @P1 IADD3 R5, PT, PT, R5, 0x1, RZ ;  /* 0x0000000105051810 */ /* 0x000fe40007ffe0ff */
[----:B------:R-:W-:-:S04]  /*0230*/  @!P2 LOP3.LUT R5, RZ, R0, RZ, 0x33, !PT ;  /* 0x00000000ff05a212 */ /* 0x000fc800078e33ff */
[----:B------:R-:W-:-:S04]  /*0240*/  IADD3 R2, PT, PT, R6, R5, RZ ;  /* 0x0000000506027210 */ /* 0x000fc80007ffe0ff */
[C---:B------:R-:W-:Y:S02]  /*0250*/  LOP3.LUT R4, R2.reuse, 0x3, RZ, 0xc0, !PT ;  /* 0x0000000302047812 */ /* 0x040fe400078ec0ff */
[----:B------:R-:W-:Y:S02]  /*0260*/  ISETP.GE.U32.AND P1, PT, R2, 0x3, PT ;  /* 0x000000030200780c */ /* 0x000fe40003f26070 */
[----:B------:R-:W-:-:S13]  /*0270*/  ISETP.NE.AND P0, PT, R4, 0x3, PT ;  /* 0x000000030400780c */ /* 0x000fda0003f05270 */
[----:B-1----:R-:W-:Y:S05]  /*0280*/  @!P0 BRA `(.L_x_1) ;  /* 0x0000000000448947 */ /* 0x002fea0003800000 */
[----:B------:R-:W0:Y:S01]  /*0290*/  LDC.64 R4, c[0x0][0x388] ;  /* 0x0000e200ff047b82 */ /* 0x000e220000000a00 */
[----:B------:R-:W-:-:S04]  /*02a0*/  IADD3 R2, PT, PT, R2, 0x1, RZ ;  /* 0x0000000102027810 */ /* 0x000fc80007ffe0ff */
[----:B------:R-:W-:-:S03]  /*02b0*/  LOP3.LUT R2, R2, 0x3, RZ, 0xc0, !PT ;  /* 0x0000000302027812 */ /* 0x000fc600078ec0ff */
[----:B------:R-:W1:Y:S01]  /*02c0*/  LDC.64 R6, c[0x0][0x390] ;  /* 0x0000e400ff067b82 */ /* 0x000e620000000a00 */
[----:B------:R-:W-:-:S07]  /*02d0*/  IADD3 R2, PT, PT, -R2, RZ, RZ ;  /* 0x000000ff02027210 */ /* 0x000fce0007ffe1ff */
[----:B------:R-:W2:Y:S02]  /*02e0*/  LDC.64 R8, c[0x0][0x398] ;  /* 0x0000e600ff087b82 */ /* 0x000ea40000000a00 */
.L_x_2:
[----:B-1----:R-:W-:-:S04]  /*02f0*/  IMAD.WIDE R12, R3, 0x4, R6 ;  /* 0x00000004030c7825 */ /* 0x002fc800078e0206 */
[C---:B0-----:R-:W-:Y:S02]  /*0300*/  IMAD.WIDE R14, R3.reuse, 0x4, R4 ;  /* 0x00000004030e7825 */ /* 0x041fe400078e0204 */
[----:B---3--:R-:W3:Y:S04]  /*0310*/  LDG.E R13, desc[UR6][R12.64] ;  /* 0x000000060c0d7981 */ /* 0x008ee8000c1e1900 */
[----:B------:R-:W3:Y:S01]  /*0320*/  LDG.E R14, desc[UR6][R14.64] ;  /* 0x000000060e0e7981 */ /* 0x000ee2000c1e1900 */
[----:B--2---:R-:W-:Y:S01]  /*0330*/  IMAD.WIDE R10, R3, 0x4, R8 ;  /* 0x00000004030a7825 */ /* 0x004fe200078e0208 */
[----:B------:R-:W-:Y:S02]  /*0340*/  IADD3 R2, PT, PT, R2, 0x1, RZ ;  /* 0x0000000102027810 */ /* 0x000fe40007ffe0ff */
[----:B------:R-:W-:-:S02]  /*0350*/  IADD3 R3, PT, PT, R0, R3, RZ ;  /* 0x0000000300037210 */ /* 0x000fc40007ffe0ff */
[----:B------:R-:W-:Y:S01]  /*0360*/  ISETP.NE.AND P0, PT, R2, RZ, PT ;  /* 0x000000ff0200720c */ /* 0x000fe20003f05270 */
[----:B---3--:R-:W-:-:S05]  /*0370*/  FADD R17, R14, R13 ;  /* 0x0000000d0e117221 */ /* 0x008fca0000000000 */
[----:B------:R3:W-:Y:S07]  /*0380*/  STG.E desc[UR6][R10.64], R17 ;  /* 0x000000110a007986 */ /* 0x0007ee000c101906 */
[----:B------:R-:W-:Y:S05]  /*0390*/  @P0 BRA `(.L_x_2) ;  /* 0xfffffffc00d40947 */ /* 0x000fea000383ffff */
.L_x_1:
[----:B------:R-:W-:Y:S05]  /*03a0*/  BSYNC.RECONVERGENT B0 ;  /* 0x0000000000007941 */ /* 0x000fea0003800200 */
.L_x_0:
[----:B------:R-:W-:Y:S05]  /*03b0*/  @!P1 EXIT ;  /* 0x000000000000994d */ /* 0x000fea0003800000 */
.L_x_3:
[----:B------:R-:W3:Y:S08]  /*03c0*/  LDC.64 R4, c[0x0][0x388] ;  /* 0x0000e200ff047b82 */ /* 0x000ef00000000a00 */
[----:B------:R-:W0:Y:S01]  /*03d0*/  LDC.64 R6, c[0x0][0x390] ;  /* 0x0000e400ff067b82 */ /* 0x000e220000000a00 */
[----:B---3--:R-:W-:-:S07]  /*03e0*/  IMAD.WIDE R10, R3, 0x4, R4 ;  /* 0x00000004030a7825 */ /* 0x008fce00078e0204 */
[----:B------:R-:W1:Y:S01]  /*03f0*/  LDC.64 R4, c[0x0][0x398] ;  /* 0x0000e600ff047b82 */ /* 0x000e620000000a00 */
[----:B--2---:R-:W2:Y:S01]  /*0400*/  LDG.E R2, desc[UR6][R10.64] ;  /* 0x000000060a027981 */ /* 0x004ea2000c1e1900 */
[----:B0-----:R-:W-:-:S05]  /*0410*/  IMAD.WIDE R12, R3, 0x4, R6 ;  /* 0x00000004030c7825 */ /* 0x001fca00078e0206 */
[----:B------:R-:W2:Y:S01]  /*0420*/  LDG.E R7, desc[UR6][R12.64] ;  /* 0x000000060c077981 */ /* 0x000ea2000c1e1900 */
[----:B-1----:R-:W-:-:S04]  /*0430*/  IMAD.WIDE R16, R3, 0x4, R4 ;  /* 0x0000000403107825 */ /* 0x002fc800078e0204 */
[----:B------:R-:W-:-:S04]  /*0440*/  IMAD.WIDE R4, R0, 0x4, R10 ;  /* 0x0000000400047825 */ /* 0x000fc800078e020a */
[----:B--2---:R-:W-:Y:S01]  /*0450*/  FADD R19, R2, R7 ;  /* 0x0000000702137221 */ /* 0x004fe20000000000 */
[----:B------:R-:W-:-:S04]  /*0460*/  IMAD.WIDE R6, R0, 0x4, R12 ;  /* 0x0000000400067825 */ /* 0x000fc800078e020c */
[----:B------:R0:W-:Y:S04]  /*0470*/  STG.E desc[UR6][R16.64], R19 ;  /* 0x0000001310007986 */ /* 0x0001e8000c101906 */
[----:B------:R-:W2:Y:S04]  /*0480*/  LDG.E R2, desc[UR6][R4.64] ;  /* 0x0000000604027981 */ /* 0x000ea8000c1e1900 */
[----:B------:R-:W2:Y:S01]  /*0490*/  LDG.E R15, desc[UR6][R6.64] ;  /* 0x00000006060f7981 */ /* 0x000ea2000c1e1900 */
[----:B------:R-:W-:-:S04]  /*04a0*/  IMAD.WIDE R8, R0, 0x4, R16 ;  /* 0x0000000400087825 */ /* 0x000fc800078e0210 */
[----:B------:R-:W-:-:S04]  /*04b0*/  IMAD.WIDE R10, R0, 0x4, R4 ;  /* 0x00000004000a7825 */ /* 0x000fc800078e0204 */
[----:B------:R-:W-:-:S04]  /*04c0*/  IMAD.WIDE R12, R0, 0x4, R6 ;  /* 0x00000004000c7825 */ /* 0x000fc800078e0206 */
[----:B--2---:R-:W-:-:S05]  /*04d0*/  FADD R21, R2, R15 ;  /* 0x0000000f02157221 */ /* 0x004fca0000000000 */
        /* <DEDUP_REMOVED lines=8> */
[----:B------:R-:W1:Y:S04]  /*0560*/  LDG.E R4, desc[UR6][R4.64] ;  /* 0x0000000604047981 */ /* 0x000e68000c1e1900 */
[----:B------:R-:W1:Y:S01]  /*0570*/  LDG.E R7, desc[UR6][R6.64] ;  /* 0x0000000606077981 */ /* 0x000e62000c1e1900 */
[C---:B0-----:R-:W-:Y:S01]  /*0580*/  IMAD.WIDE R16, R0.reuse, 0x4, R14 ;  /* 0x0000000400107825 */ /* 0x041fe200078e020e */
[----:B------:R-:W-:-:S04]  /*0590*/  LEA R3, R0, R3, 0x2 ;  /* 0x0000000300037211 */ /* 0x000fc800078e10ff */
[----:B------:R-:W-:Y:S01]  /*05a0*/  ISETP.GE.AND P0, PT, R3, UR4, PT ;  /* 0x0000000403007c0c */ /* 0x000fe2000bf06270 */
[----:B-1----:R-:W-:-:S05]  /*05b0*/  FADD R9, R4, R7 ;  /* 0x0000000704097221 */ /* 0x002fca0000000000 */
[----:B------:R2:W-:Y:S07]  /*05c0*/  STG.E desc[UR6][R16.64], R9 ;  /* 0x0000000910007986 */ /* 0x0005ee000c101906 */
[----:B------:R-:W-:Y:S05]  /*05d0*/  @!P0 BRA `(.L_x_3) ;  /* 0xfffffffc00788947 */ /* 0x000fea000383ffff */
[----:B------:R-:W-:Y:S05]  /*05e0*/  EXIT ;  /* 0x000000000000794d */ /* 0x000fea0003800000 */
.L_x_4:
[----:B------:R-:W-:-:S00]  /*05f0*/  BRA `(.L_x_4) ;  /* 0xfffffffc00fc7947 */ /* 0x000fc0000383ffff */
[----:B------:R-:W-:-:S00]  /*0600*/  NOP ;  /* 0x0000000000007918 */ /* 0x000fc00000000000 */
[----:B------:R-:W-:-:S00]  /*0610*/  NOP ;  /* 0x0000000000007918 */ /* 0x000fc00000000000 */
[----:B------:R-:W-:-:S00]  /*0620*/  NOP ;  /* 0x0000000000007918 */ /* 0x000fc00000000000 */
[----:B------:R-:W-:-:S00]  /*0630*/  NOP ;  /* 0x0000000000007918 */ /* 0x000fc00000000000 */
[----:B------:R-:W-:-:S00]  /*0640*/  NOP ;  /* 0x0000000000007918 */ /* 0x000fc00000000000 */
[----:B------:R-:W-:-:S00]  /*0650*/  NOP ;  /* 0x0000000000007918 */ /* 0x000fc00000000000 */
[----:B------:R-:W-:-:S00]  /*0660*/  NOP ;  /* 0x0000000000007918 */ /* 0x000fc00000000000 */
[----:B------:R-:W-:-:S00]  /*0670*/  NOP ;  /* 0x0000000000007918 */ /* 0x000fc00000000000 */
.L_x_5:


//--------------------- .nv.shared.reserved.0     --------------------------
	.section	.nv.shared.reserved.0,"aw",@nobits
	.weak		__nv_reservedSMEM_offset_0_alias
	.size		__nv_reservedSMEM_offset_0_alias, 0, 64
	.other		__nv_reservedSMEM_offset_0_alias,@"STO_CUDA_RESERVED_SHARED STV_DEFAULT"
__nv_reservedSMEM_offset_0_alias:
	.zero		0
	.zero		64


//--------------------- .nv.constant0._Z3addiPfS_S_ --------------------------
	.section	.nv.constant0._Z3addiPfS_S_,"a",@progbits
	.sectionflags	@""
	.align	4
.nv.constant0._Z3addiPfS_S_:
	.zero		928


//--------------------- SYMBOLS --------------------------

	.type		.nv.reservedSmem.offset0,@object
	.size		.nv.reservedSmem.offset0,0x4
